//
// Generated by NVIDIA NVVM Compiler
//
// Compiler Build ID: CL-36424714
// Cuda compilation tools, release 13.0, V13.0.88
// Based on NVVM 20.0.0
//

.version 9.0
.target sm_100
.address_size 64

	// .globl	_Z7exfieldiiPfS_S_S_
.global .align 4 .b8 __cudart_i2opi_f[24] = {65, 144, 67, 60, 153, 149, 98, 219, 192, 221, 52, 245, 209, 87, 39, 252, 41, 21, 68, 78, 110, 131, 249, 162};

.visible .entry _Z7exfieldiiPfS_S_S_(
	.param .u32 _Z7exfieldiiPfS_S_S__param_0,
	.param .u32 _Z7exfieldiiPfS_S_S__param_1,
	.param .u64 .ptr .align 1 _Z7exfieldiiPfS_S_S__param_2,
	.param .u64 .ptr .align 1 _Z7exfieldiiPfS_S_S__param_3,
	.param .u64 .ptr .align 1 _Z7exfieldiiPfS_S_S__param_4,
	.param .u64 .ptr .align 1 _Z7exfieldiiPfS_S_S__param_5
)
{
	.local .align 4 .b8 	__local_depot0[28];
	.reg .b64 	%SP;
	.reg .b64 	%SPL;
	.reg .pred 	%p<12>;
	.reg .b32 	%r<52>;
	.reg .b32 	%f<38>;
	.reg .b64 	%rd<34>;
	.reg .b64 	%fd<5>;

	mov.u64 	%SPL, __local_depot0;
	ld.param.u32 	%r21, [_Z7exfieldiiPfS_S_S__param_0];
	ld.param.u32 	%r22, [_Z7exfieldiiPfS_S_S__param_1];
	ld.param.u64 	%rd13, [_Z7exfieldiiPfS_S_S__param_2];
	ld.param.u64 	%rd14, [_Z7exfieldiiPfS_S_S__param_3];
	ld.param.u64 	%rd16, [_Z7exfieldiiPfS_S_S__param_4];
	ld.param.u64 	%rd15, [_Z7exfieldiiPfS_S_S__param_5];
	cvta.to.global.u64 	%rd1, %rd16;
	add.u64 	%rd2, %SPL, 0;
	mov.u32 	%r23, %ctaid.x;
	mov.u32 	%r1, %ntid.x;
	mov.u32 	%r24, %tid.x;
	mad.lo.s32 	%r2, %r23, %r1, %r24;
	add.s32 	%r47, %r2, 1;
	setp.ge.s32 	%p1, %r47, %r22;
	@%p1 bra 	$L__BB0_3;
	mov.u32 	%r25, %nctaid.x;
	mul.lo.s32 	%r4, %r1, %r25;
	cvta.to.global.u64 	%rd3, %rd13;
	cvta.to.global.u64 	%rd4, %rd14;
	cvta.to.global.u64 	%rd5, %rd15;
$L__BB0_2:
	mul.wide.s32 	%rd18, %r47, 4;
	add.s64 	%rd19, %rd3, %rd18;
	ld.global.f32 	%f7, [%rd19];
	add.s64 	%rd20, %rd1, %rd18;
	ld.global.f32 	%f8, [%rd20];
	add.s64 	%rd21, %rd4, %rd18;
	ld.global.f32 	%f9, [%rd21];
	add.s64 	%rd22, %rd5, %rd18;
	ld.global.f32 	%f10, [%rd22+-4];
	ld.global.f32 	%f11, [%rd22];
	sub.f32 	%f12, %f10, %f11;
	mul.f32 	%f13, %f9, %f12;
	fma.rn.f32 	%f14, %f7, %f8, %f13;
	st.global.f32 	[%rd20], %f14;
	add.s32 	%r47, %r47, %r4;
	setp.lt.s32 	%p2, %r47, %r22;
	@%p2 bra 	$L__BB0_2;
$L__BB0_3:
	setp.ne.s32 	%p3, %r2, 1;
	@%p3 bra 	$L__BB0_13;
	cvt.rn.f64.s32 	%fd1, %r21;
	mul.f64 	%fd2, %fd1, 0d3FB2C40A23B82142;
	cvt.rn.f32.f64 	%f1, %fd2;
	mul.f32 	%f15, %f1, 0f3F22F983;
	cvt.rni.s32.f32 	%r51, %f15;
	cvt.rn.f32.s32 	%f16, %r51;
	fma.rn.f32 	%f17, %f16, 0fBFC90FDA, %f1;
	fma.rn.f32 	%f18, %f16, 0fB3A22168, %f17;
	fma.rn.f32 	%f37, %f16, 0fA7C234C5, %f18;
	abs.f32 	%f3, %f1;
	setp.ltu.f32 	%p4, %f3, 0f47CE4780;
	@%p4 bra 	$L__BB0_12;
	setp.neu.f32 	%p5, %f3, 0f7F800000;
	@%p5 bra 	$L__BB0_7;
	mov.f32 	%f21, 0f00000000;
	mul.rn.f32 	%f37, %f1, %f21;
	mov.b32 	%r51, 0;
	bra.uni 	$L__BB0_12;
$L__BB0_7:
	mov.b32 	%r8, %f1;
	shl.b32 	%r27, %r8, 8;
	or.b32  	%r9, %r27, -2147483648;
	mov.b64 	%rd33, 0;
	mov.b32 	%r48, 0;
	mov.u64 	%rd31, __cudart_i2opi_f;
	mov.u64 	%rd32, %rd2;
$L__BB0_8:
	.pragma "nounroll";
	ld.global.nc.u32 	%r28, [%rd31];
	mad.wide.u32 	%rd25, %r28, %r9, %rd33;
	shr.u64 	%rd33, %rd25, 32;
	st.local.u32 	[%rd32], %rd25;
	add.s32 	%r48, %r48, 1;
	add.s64 	%rd32, %rd32, 4;
	add.s64 	%rd31, %rd31, 4;
	setp.ne.s32 	%p6, %r48, 6;
	@%p6 bra 	$L__BB0_8;
	shr.u32 	%r29, %r8, 23;
	st.local.u32 	[%rd2+24], %rd33;
	and.b32  	%r12, %r29, 31;
	and.b32  	%r30, %r29, 224;
	add.s32 	%r31, %r30, -128;
	shr.u32 	%r32, %r31, 5;
	mul.wide.u32 	%rd26, %r32, 4;
	sub.s64 	%rd12, %rd2, %rd26;
	ld.local.u32 	%r49, [%rd12+24];
	ld.local.u32 	%r50, [%rd12+20];
	setp.eq.s32 	%p7, %r12, 0;
	@%p7 bra 	$L__BB0_11;
	shf.l.wrap.b32 	%r49, %r50, %r49, %r12;
	ld.local.u32 	%r33, [%rd12+16];
	shf.l.wrap.b32 	%r50, %r33, %r50, %r12;
$L__BB0_11:
	shr.u32 	%r34, %r49, 30;
	shf.l.wrap.b32 	%r35, %r50, %r49, 2;
	shl.b32 	%r36, %r50, 2;
	shr.u32 	%r37, %r35, 31;
	add.s32 	%r38, %r37, %r34;
	neg.s32 	%r39, %r38;
	setp.lt.s32 	%p8, %r8, 0;
	selp.b32 	%r51, %r39, %r38, %p8;
	xor.b32  	%r40, %r35, %r8;
	shr.s32 	%r41, %r35, 31;
	xor.b32  	%r42, %r41, %r35;
	xor.b32  	%r43, %r41, %r36;
	cvt.u64.u32 	%rd27, %r42;
	shl.b64 	%rd28, %rd27, 32;
	cvt.u64.u32 	%rd29, %r43;
	or.b64  	%rd30, %rd28, %rd29;
	cvt.rn.f64.s64 	%fd3, %rd30;
	mul.f64 	%fd4, %fd3, 0d3BF921FB54442D19;
	cvt.rn.f32.f64 	%f19, %fd4;
	neg.f32 	%f20, %f19;
	setp.lt.s32 	%p9, %r40, 0;
	selp.f32 	%f37, %f20, %f19, %p9;
$L__BB0_12:
	mul.rn.f32 	%f22, %f37, %f37;
	and.b32  	%r45, %r51, 1;
	setp.eq.b32 	%p10, %r45, 1;
	selp.f32 	%f23, 0f3F800000, %f37, %p10;
	fma.rn.f32 	%f24, %f22, %f23, 0f00000000;
	fma.rn.f32 	%f25, %f22, 0f37CBAC00, 0fBAB607ED;
	selp.f32 	%f26, %f25, 0fB94D4153, %p10;
	selp.f32 	%f27, 0f3D2AAABB, 0f3C0885E4, %p10;
	fma.rn.f32 	%f28, %f26, %f22, %f27;
	selp.f32 	%f29, 0fBEFFFFFF, 0fBE2AAAA8, %p10;
	fma.rn.f32 	%f30, %f28, %f22, %f29;
	fma.rn.f32 	%f31, %f30, %f24, %f23;
	and.b32  	%r46, %r51, 2;
	setp.eq.s32 	%p11, %r46, 0;
	mov.f32 	%f32, 0f00000000;
	sub.f32 	%f33, %f32, %f31;
	selp.f32 	%f34, %f31, %f33, %p11;
	ld.global.f32 	%f35, [%rd1+4];
	add.f32 	%f36, %f35, %f34;
	st.global.f32 	[%rd1+4], %f36;
$L__BB0_13:
	ret;

}
	// .globl	_Z7hyfieldiPfS_S_
.visible .entry _Z7hyfieldiPfS_S_(
	.param .u32 _Z7hyfieldiPfS_S__param_0,
	.param .u64 .ptr .align 1 _Z7hyfieldiPfS_S__param_1,
	.param .u64 .ptr .align 1 _Z7hyfieldiPfS_S__param_2,
	.param .u64 .ptr .align 1 _Z7hyfieldiPfS_S__param_3
)
{
	.reg .pred 	%p<5>;
	.reg .b32 	%r<14>;
	.reg .b32 	%f<12>;
	.reg .b64 	%rd<14>;

	ld.param.u32 	%r9, [_Z7hyfieldiPfS_S__param_0];
	ld.param.u64 	%rd5, [_Z7hyfieldiPfS_S__param_1];
	ld.param.u64 	%rd4, [_Z7hyfieldiPfS_S__param_2];
	ld.param.u64 	%rd6, [_Z7hyfieldiPfS_S__param_3];
	cvta.to.global.u64 	%rd1, %rd5;
	cvta.to.global.u64 	%rd2, %rd6;
	mov.u32 	%r10, %ctaid.x;
	mov.u32 	%r1, %ntid.x;
	mul.lo.s32 	%r2, %r10, %r1;
	mov.u32 	%r3, %tid.x;
	neg.s32 	%r11, %r3;
	setp.ne.s32 	%p1, %r2, %r11;
	@%p1 bra 	$L__BB1_2;
	ld.global.f32 	%f1, [%rd2];
	st.global.f32 	[%rd1], %f1;
	ld.global.f32 	%f2, [%rd2+4];
	st.global.f32 	[%rd2], %f2;
	ld.global.f32 	%f3, [%rd1+4];
	st.global.f32 	[%rd2+4], %f3;
$L__BB1_2:
	add.s32 	%r13, %r2, %r3;
	add.s32 	%r5, %r9, -1;
	setp.ne.s32 	%p2, %r13, %r5;
	@%p2 bra 	$L__BB1_4;
	ld.global.f32 	%f4, [%rd2+12];
	mul.wide.s32 	%rd7, %r13, 4;
	add.s64 	%rd8, %rd1, %rd7;
	st.global.f32 	[%rd8], %f4;
	ld.global.f32 	%f5, [%rd2+8];
	st.global.f32 	[%rd2+12], %f5;
	mul.wide.s32 	%rd9, %r9, 4;
	add.s64 	%rd10, %rd1, %rd9;
	ld.global.f32 	%f6, [%rd10+-8];
	st.global.f32 	[%rd2+8], %f6;
$L__BB1_4:
	setp.ge.s32 	%p3, %r13, %r5;
	@%p3 bra 	$L__BB1_7;
	mov.u32 	%r12, %nctaid.x;
	mul.lo.s32 	%r6, %r1, %r12;
	cvta.to.global.u64 	%rd3, %rd4;
$L__BB1_6:
	mul.wide.s32 	%rd11, %r13, 4;
	add.s64 	%rd12, %rd1, %rd11;
	ld.global.f32 	%f7, [%rd12];
	ld.global.f32 	%f8, [%rd12+4];
	sub.f32 	%f9, %f7, %f8;
	add.s64 	%rd13, %rd3, %rd11;
	ld.global.f32 	%f10, [%rd13];
	fma.rn.f32 	%f11, %f9, 0f3F000000, %f10;
	st.global.f32 	[%rd13], %f11;
	add.s32 	%r13, %r13, %r6;
	setp.lt.s32 	%p4, %r13, %r5;
	@%p4 bra 	$L__BB1_6;
$L__BB1_7:
	ret;

}


// ===== COMPILED SASS (sm_100) =====

	.target	sm_100

	.elftype	@"ET_EXEC"


//--------------------- .note.nv.tkinfo           --------------------------
	.section	.note.nv.tkinfo,"",@"SHT_NOTE"
	.sectionflags	@"SHF_NOTE_NV_TKINFO"
	.tkinfo
        /*0018*/ 	.word	0x00000002
        /*0030*/ 	.string	""
        /*0030*/ 	.string	"ptxas"
        /*0030*/ 	.string	"Cuda compilation tools, release 13.0, V13.0.88"
        /*0030*/ 	.string	"Build cuda_13.0.r13.0/compiler.36424714_0"
        /*0030*/ 	.string	"-arch sm_100 -m 64 "



//--------------------- .note.nv.cuinfo           --------------------------
	.section	.note.nv.cuinfo,"",@"SHT_NOTE"
	.sectionflags	@"SHF_NOTE_NV_CUINFO"
        /*0018*/ 	.short	0x0002
        /*001a*/ 	.short	0x0064
        /*001c*/ 	.short	0x0082
	.zero		2


//--------------------- .nv.info                  --------------------------
	.section	.nv.info,"",@"SHT_CUDA_INFO"
	.align	4


	//----- nvinfo : EIATTR_REGCOUNT
	.align		4
        /*0000*/ 	.byte	0x04, 0x2f
        /*0002*/ 	.short	(.L_2 - .L_1)
	.align		4
.L_1:
        /*0004*/ 	.word	index@(_Z7exfieldiiPfS_S_S_)
        /*0008*/ 	.word	0x00000012


	//----- nvinfo : EIATTR_FRAME_SIZE
	.align		4
.L_2:
        /*000c*/ 	.byte	0x04, 0x11
        /*000e*/ 	.short	(.L_4 - .L_3)
	.align		4
.L_3:
        /*0010*/ 	.word	index@(_Z7exfieldiiPfS_S_S_)
        /*0014*/ 	.word	0x00000000


	//----- nvinfo : EIATTR_REGCOUNT
	.align		4
.L_4:
        /*0018*/ 	.byte	0x04, 0x2f
        /*001a*/ 	.short	(.L_6 - .L_5)
	.align		4
.L_5:
        /*001c*/ 	.word	index@(_Z7hyfieldiPfS_S_)
        /*0020*/ 	.word	0x00000012


	//----- nvinfo : EIATTR_FRAME_SIZE
	.align		4
.L_6:
        /*0024*/ 	.byte	0x04, 0x11
        /*0026*/ 	.short	(.L_8 - .L_7)
	.align		4
.L_7:
        /*0028*/ 	.word	index@(_Z7hyfieldiPfS_S_)
        /*002c*/ 	.word	0x00000000


	//----- nvinfo : EIATTR_MIN_STACK_SIZE
	.align		4
.L_8:
        /*0030*/ 	.byte	0x04, 0x12
        /*0032*/ 	.short	(.L_10 - .L_9)
	.align		4
.L_9:
        /*0034*/ 	.word	index@(_Z7hyfieldiPfS_S_)
        /*0038*/ 	.word	0x00000000


	//----- nvinfo : EIATTR_MIN_STACK_SIZE
	.align		4
.L_10:
        /*003c*/ 	.byte	0x04, 0x12
        /*003e*/ 	.short	(.L_12 - .L_11)
	.align		4
.L_11:
        /*0040*/ 	.word	index@(_Z7exfieldiiPfS_S_S_)
        /*0044*/ 	.word	0x00000000
.L_12:


//--------------------- .nv.compat                --------------------------
	.section	.nv.compat,"",@"SHT_CUDA_COMPAT_INFO"
	.align	4
        /*0000*/ 	.byte	0x02, 0x09, 0x00, 0x00, 0x02, 0x02, 0x01, 0x00, 0x02, 0x05, 0x05, 0x00, 0x03, 0x07, 0x01, 0x01
        /*0010*/ 	.byte	0x02, 0x03, 0x00, 0x00, 0x02, 0x06, 0x01, 0x00, 0x04, 0x0b, 0x08, 0x00, 0x01, 0x00, 0x00, 0x00
        /*0020*/ 	.byte	0x00, 0x00, 0x00, 0x00


//--------------------- .nv.info._Z7hyfieldiPfS_S_ --------------------------
	.section	.nv.info._Z7hyfieldiPfS_S_,"",@"SHT_CUDA_INFO"
	.sectionflags	@""
	.align	4


	//----- nvinfo : EIATTR_CUDA_API_VERSION
	.align		4
        /*0000*/ 	.byte	0x04, 0x37
        /*0002*/ 	.short	(.L_14 - .L_13)
.L_13:
        /*0004*/ 	.word	0x00000082


	//----- nvinfo : EIATTR_KPARAM_INFO
	.align		4
.L_14:
        /*0008*/ 	.byte	0x04, 0x17
        /*000a*/ 	.short	(.L_16 - .L_15)
.L_15:
        /*000c*/ 	.word	0x00000000
        /*0010*/ 	.short	0x0003
        /*0012*/ 	.short	0x0018
        /*0014*/ 	.byte	0x00, 0xf5, 0x21, 0x00


	//----- nvinfo : EIATTR_KPARAM_INFO
	.align		4
.L_16:
        /*0018*/ 	.byte	0x04, 0x17
        /*001a*/ 	.short	(.L_18 - .L_17)
.L_17:
        /*001c*/ 	.word	0x00000000
        /*0020*/ 	.short	0x0002
        /*0022*/ 	.short	0x0010
        /*0024*/ 	.byte	0x00, 0xf5, 0x21, 0x00


	//----- nvinfo : EIATTR_KPARAM_INFO
	.align		4
.L_18:
        /*0028*/ 	.byte	0x04, 0x17
        /*002a*/ 	.short	(.L_20 - .L_19)
.L_19:
        /*002c*/ 	.word	0x00000000
        /*0030*/ 	.short	0x0001
        /*0032*/ 	.short	0x0008
        /*0034*/ 	.byte	0x00, 0xf5, 0x21, 0x00


	//----- nvinfo : EIATTR_KPARAM_INFO
	.align		4
.L_20:
        /*0038*/ 	.byte	0x04, 0x17
        /*003a*/ 	.short	(.L_22 - .L_21)
.L_21:
        /*003c*/ 	.word	0x00000000
        /*0040*/ 	.short	0x0000
        /*0042*/ 	.short	0x0000
        /*0044*/ 	.byte	0x00, 0xf0, 0x11, 0x00


	//----- nvinfo : EIATTR_SPARSE_MMA_MASK
	.align		4
.L_22:
        /*0048*/ 	.byte	0x03, 0x50
        /*004a*/ 	.short	0x0000


	//----- nvinfo : EIATTR_MAXREG_COUNT
	.align		4
        /*004c*/ 	.byte	0x03, 0x1b
        /*004e*/ 	.short	0x00ff


	//----- nvinfo : EIATTR_MERCURY_ISA_VERSION
	.align		4
        /*0050*/ 	.byte	0x03, 0x5f
        /*0052*/ 	.short	0x0101


	//----- nvinfo : EIATTR_VRC_CTA_INIT_COUNT
	.align		4
        /*0054*/ 	.byte	0x02, 0x4a
	.zero		1
	.zero		1


	//----- nvinfo : EIATTR_EXIT_INSTR_OFFSETS
	.align		4
        /*0058*/ 	.byte	0x04, 0x1c
        /*005a*/ 	.short	(.L_24 - .L_23)


	//   ....[0]....
.L_23:
        /*005c*/ 	.word	0x00000220


	//   ....[1]....
        /*0060*/ 	.word	0x00000320


	//----- nvinfo : EIATTR_CRS_STACK_SIZE
	.align		4
.L_24:
        /*0064*/ 	.byte	0x04, 0x1e
        /*0066*/ 	.short	(.L_26 - .L_25)
.L_25:
        /*0068*/ 	.word	0x00000000


	//----- nvinfo : EIATTR_CBANK_PARAM_SIZE
	.align		4
.L_26:
        /*006c*/ 	.byte	0x03, 0x19
        /*006e*/ 	.short	0x0020


	//----- nvinfo : EIATTR_PARAM_CBANK
	.align		4
        /*0070*/ 	.byte	0x04, 0x0a
        /*0072*/ 	.short	(.L_28 - .L_27)
	.align		4
.L_27:
        /*0074*/ 	.word	index@(.nv.constant0._Z7hyfieldiPfS_S_)
        /*0078*/ 	.short	0x0380
        /*007a*/ 	.short	0x0020


	//----- nvinfo : EIATTR_SW_WAR
	.align		4
.L_28:
        /*007c*/ 	.byte	0x04, 0x36
        /*007e*/ 	.short	(.L_30 - .L_29)
.L_29:
        /*0080*/ 	.word	0x00000008
.L_30:


//--------------------- .nv.info._Z7exfieldiiPfS_S_S_ --------------------------
	.section	.nv.info._Z7exfieldiiPfS_S_S_,"",@"SHT_CUDA_INFO"
	.sectionflags	@""
	.align	4


	//----- nvinfo : EIATTR_CUDA_API_VERSION
	.align		4
        /*0000*/ 	.byte	0x04, 0x37
        /*0002*/ 	.short	(.L_32 - .L_31)
.L_31:
        /*0004*/ 	.word	0x00000082


	//----- nvinfo : EIATTR_KPARAM_INFO
	.align		4
.L_32:
        /*0008*/ 	.byte	0x04, 0x17
        /*000a*/ 	.short	(.L_34 - .L_33)
.L_33:
        /*000c*/ 	.word	0x00000000
        /*0010*/ 	.short	0x0005
        /*0012*/ 	.short	0x0020
        /*0014*/ 	.byte	0x00, 0xf5, 0x21, 0x00


	//----- nvinfo : EIATTR_KPARAM_INFO
	.align		4
.L_34:
        /*0018*/ 	.byte	0x04, 0x17
        /*001a*/ 	.short	(.L_36 - .L_35)
.L_35:
        /*001c*/ 	.word	0x00000000
        /*0020*/ 	.short	0x0004
        /*0022*/ 	.short	0x0018
        /*0024*/ 	.byte	0x00, 0xf5, 0x21, 0x00


	//----- nvinfo : EIATTR_KPARAM_INFO
	.align		4
.L_36:
        /*0028*/ 	.byte	0x04, 0x17
        /*002a*/ 	.short	(.L_38 - .L_37)
.L_37:
        /*002c*/ 	.word	0x00000000
        /*0030*/ 	.short	0x0003
        /*0032*/ 	.short	0x0010
        /*0034*/ 	.byte	0x00, 0xf5, 0x21, 0x00


	//----- nvinfo : EIATTR_KPARAM_INFO
	.align		4
.L_38:
        /*0038*/ 	.byte	0x04, 0x17
        /*003a*/ 	.short	(.L_40 - .L_39)
.L_39:
        /*003c*/ 	.word	0x00000000
        /*0040*/ 	.short	0x0002
        /*0042*/ 	.short	0x0008
        /*0044*/ 	.byte	0x00, 0xf5, 0x21, 0x00


	//----- nvinfo : EIATTR_KPARAM_INFO
	.align		4
.L_40:
        /*0048*/ 	.byte	0x04, 0x17
        /*004a*/ 	.short	(.L_42 - .L_41)
.L_41:
        /*004c*/ 	.word	0x00000000
        /*0050*/ 	.short	0x0001
        /*0052*/ 	.short	0x0004
        /*0054*/ 	.byte	0x00, 0xf0, 0x11, 0x00


	//----- nvinfo : EIATTR_KPARAM_INFO
	.align		4
.L_42:
        /*0058*/ 	.byte	0x04, 0x17
        /*005a*/ 	.short	(.L_44 - .L_43)
.L_43:
        /*005c*/ 	.word	0x00000000
        /*0060*/ 	.short	0x0000
        /*0062*/ 	.short	0x0000
        /*0064*/ 	.byte	0x00, 0xf0, 0x11, 0x00


	//----- nvinfo : EIATTR_SPARSE_MMA_MASK
	.align		4
.L_44:
        /*0068*/ 	.byte	0x03, 0x50
        /*006a*/ 	.short	0x0000


	//----- nvinfo : EIATTR_MAXREG_COUNT
	.align		4
        /*006c*/ 	.byte	0x03, 0x1b
        /*006e*/ 	.short	0x00ff


	//----- nvinfo : EIATTR_MERCURY_ISA_VERSION
	.align		4
        /*0070*/ 	.byte	0x03, 0x5f
        /*0072*/ 	.short	0x0101


	//----- nvinfo : EIATTR_VRC_CTA_INIT_COUNT
	.align		4
        /*0074*/ 	.byte	0x02, 0x4a
	.zero		1
	.zero		1


	//----- nvinfo : EIATTR_EXIT_INSTR_OFFSETS
	.align		4
        /*0078*/ 	.byte	0x04, 0x1c
        /*007a*/ 	.short	(.L_46 - .L_45)


	//   ....[0]....
.L_45:
        /*007c*/ 	.word	0x00000240


	//   ....[1]....
        /*0080*/ 	.word	0x00000a60


	//----- nvinfo : EIATTR_CRS_STACK_SIZE
	.align		4
.L_46:
        /*0084*/ 	.byte	0x04, 0x1e
        /*0086*/ 	.short	(.L_48 - .L_47)
.L_47:
        /*0088*/ 	.word	0x00000000


	//----- nvinfo : EIATTR_CBANK_PARAM_SIZE
	.align		4
.L_48:
        /*008c*/ 	.byte	0x03, 0x19
        /*008e*/ 	.short	0x0028


	//----- nvinfo : EIATTR_PARAM_CBANK
	.align		4
        /*0090*/ 	.byte	0x04, 0x0a
        /*0092*/ 	.short	(.L_50 - .L_49)
	.align		4
.L_49:
        /*0094*/ 	.word	index@(.nv.constant0._Z7exfieldiiPfS_S_S_)
        /*0098*/ 	.short	0x0380
        /*009a*/ 	.short	0x0028


	//----- nvinfo : EIATTR_SW_WAR
	.align		4
.L_50:
        /*009c*/ 	.byte	0x04, 0x36
        /*009e*/ 	.short	(.L_52 - .L_51)
.L_51:
        /*00a0*/ 	.word	0x00000008
.L_52:


//--------------------- .nv.callgraph             --------------------------
	.section	.nv.callgraph,"",@"SHT_CUDA_CALLGRAPH"
	.align	4
	.sectionentsize	8
	.align		4
        /*0000*/ 	.word	0x00000000
	.align		4
        /*0004*/ 	.word	0xffffffff
	.align		4
        /*0008*/ 	.word	0x00000000
	.align		4
        /*000c*/ 	.word	0xfffffffe
	.align		4
        /*0010*/ 	.word	0x00000000
	.align		4
        /*0014*/ 	.word	0xfffffffd
	.align		4
        /*0018*/ 	.word	0x00000000
	.align		4
        /*001c*/ 	.word	0xfffffffc


//--------------------- .nv.constant4             --------------------------
	.section	.nv.constant4,"a",@progbits
	.align	8
	.align		8
.nv.constant4:
        /*0000*/ 	.dword	__cudart_i2opi_f


//--------------------- .text._Z7hyfieldiPfS_S_   --------------------------
	.section	.text._Z7hyfieldiPfS_S_,"ax",@progbits
	.align	128
        .global         _Z7hyfieldiPfS_S_
        .type           _Z7hyfieldiPfS_S_,@function
        .size           _Z7hyfieldiPfS_S_,(.L_x_11 - _Z7hyfieldiPfS_S_)
        .other          _Z7hyfieldiPfS_S_,@"STO_CUDA_ENTRY STV_DEFAULT"
_Z7hyfieldiPfS_S_:
.text._Z7hyfieldiPfS_S_:
[----:B------:R-:W-:Y:S01]  /*0000*/  LDC R1, c[0x0][0x37c] ;  /* 0x0000df00ff017b82 */ /* 0x000fe20000000800 */
[----:B------:R-:W0:Y:S07]  /*0010*/  S2R R3, SR_TID.X ;  /* 0x0000000000037919 */ /* 0x000e2e0000002100 */
[----:B------:R-:W1:Y:S01]  /*0020*/  S2UR UR4, SR_CTAID.X ;  /* 0x00000000000479c3 */ /* 0x000e620000002500 */
[----:B------:R-:W1:Y:S01]  /*0030*/  LDCU UR5, c[0x0][0x360] ;  /* 0x00006c00ff0577ac */ /* 0x000e620008000800 */
[----:B------:R-:W2:Y:S06]  /*0040*/  LDCU.64 UR6, c[0x0][0x358] ;  /* 0x00006b00ff0677ac */ /* 0x000eac0008000a00 */
[----:B------:R-:W3:Y:S01]  /*0050*/  LDC R15, c[0x0][0x380] ;  /* 0x0000e000ff0f7b82 */ /* 0x000ee20000000800 */
[----:B-1----:R-:W-:Y:S01]  /*0060*/  UIMAD UR4, UR4, UR5, URZ ;  /* 0x00000005040472a4 */ /* 0x002fe2000f8e02ff */
[----:B0-----:R-:W-:-:S05]  /*0070*/  IADD3 R0, PT, PT, -R3, RZ, RZ ;  /* 0x000000ff03007210 */ /* 0x001fca0007ffe1ff */
[----:B------:R-:W-:-:S13]  /*0080*/  ISETP.NE.AND P0, PT, R0, UR4, PT ;  /* 0x0000000400007c0c */ /* 0x000fda000bf05270 */
[----:B------:R-:W2:Y:S02]  /*0090*/  @!P0 LDC.64 R4, c[0x0][0x398] ;  /* 0x0000e600ff048b82 */ /* 0x000ea40000000a00 */
[----:B--2---:R-:W2:Y:S06]  /*00a0*/  @!P0 LDG.E R9, desc[UR6][R4.64] ;  /* 0x0000000604098981 */ /* 0x004eac000c1e1900 */
[----:B------:R-:W2:Y:S02]  /*00b0*/  @!P0 LDC.64 R6, c[0x0][0x388] ;  /* 0x0000e200ff068b82 */ /* 0x000ea40000000a00 */
[----:B--2---:R0:W-:Y:S04]  /*00c0*/  @!P0 STG.E desc[UR6][R6.64], R9 ;  /* 0x0000000906008986 */ /* 0x0041e8000c101906 */
[----:B------:R-:W2:Y:S04]  /*00d0*/  @!P0 LDG.E R11, desc[UR6][R4.64+0x4] ;  /* 0x00000406040b8981 */ /* 0x000ea8000c1e1900 */
[----:B--2---:R0:W-:Y:S04]  /*00e0*/  @!P0 STG.E desc[UR6][R4.64], R11 ;  /* 0x0000000b04008986 */ /* 0x0041e8000c101906 */
[----:B------:R-:W2:Y:S01]  /*00f0*/  @!P0 LDG.E R13, desc[UR6][R6.64+0x4] ;  /* 0x00000406060d8981 */ /* 0x000ea2000c1e1900 */
[----:B---3--:R-:W-:Y:S01]  /*0100*/  IADD3 R0, PT, PT, R15, -0x1, RZ ;  /* 0xffffffff0f007810 */ /* 0x008fe20007ffe0ff */
[----:B------:R-:W-:Y:S01]  /*0110*/  BSSY.RECONVERGENT B0, `(.L_x_0) ;  /* 0x0000010000007945 */ /* 0x000fe20003800200 */
[----:B------:R-:W-:-:S04]  /*0120*/  IADD3 R3, PT, PT, R3, UR4, RZ ;  /* 0x0000000403037c10 */ /* 0x000fc8000fffe0ff */
[CC--:B------:R-:W-:Y:S02]  /*0130*/  ISETP.NE.AND P1, PT, R3.reuse, R0.reuse, PT ;  /* 0x000000000300720c */ /* 0x0c0fe40003f25270 */
[----:B------:R-:W-:Y:S01]  /*0140*/  ISETP.GE.AND P2, PT, R3, R0, PT ;  /* 0x000000000300720c */ /* 0x000fe20003f46270 */
[----:B--2---:R0:W-:Y:S10]  /*0150*/  @!P0 STG.E desc[UR6][R4.64+0x4], R13 ;  /* 0x0000040d04008986 */ /* 0x0041f4000c101906 */
[----:B------:R-:W-:Y:S05]  /*0160*/  @P1 BRA `(.L_x_1) ;  /* 0x0000000000281947 */ /* 0x000fea0003800000 */
[----:B0-----:R-:W0:Y:S08]  /*0170*/  LDC.64 R8, c[0x0][0x398] ;  /* 0x0000e600ff087b82 */ /* 0x001e300000000a00 */
[----:B------:R-:W1:Y:S01]  /*0180*/  LDC.64 R6, c[0x0][0x388] ;  /* 0x0000e200ff067b82 */ /* 0x000e620000000a00 */
[----:B0-----:R-:W2:Y:S01]  /*0190*/  LDG.E R11, desc[UR6][R8.64+0xc] ;  /* 0x00000c06080b7981 */ /* 0x001ea2000c1e1900 */
[----:B-1----:R-:W-:-:S05]  /*01a0*/  IMAD.WIDE R4, R3, 0x4, R6 ;  /* 0x0000000403047825 */ /* 0x002fca00078e0206 */
[----:B--2---:R1:W-:Y:S04]  /*01b0*/  STG.E desc[UR6][R4.64], R11 ;  /* 0x0000000b04007986 */ /* 0x0043e8000c101906 */
[----:B------:R-:W2:Y:S01]  /*01c0*/  LDG.E R13, desc[UR6][R8.64+0x8] ;  /* 0x00000806080d7981 */ /* 0x000ea2000c1e1900 */
[----:B------:R-:W-:-:S03]  /*01d0*/  IMAD.WIDE R6, R15, 0x4, R6 ;  /* 0x000000040f067825 */ /* 0x000fc600078e0206 */
[----:B--2---:R1:W-:Y:S04]  /*01e0*/  STG.E desc[UR6][R8.64+0xc], R13 ;  /* 0x00000c0d08007986 */ /* 0x0043e8000c101906 */
[----:B------:R-:W2:Y:S04]  /*01f0*/  LDG.E R7, desc[UR6][R6.64+-0x8] ;  /* 0xfffff80606077981 */ /* 0x000ea8000c1e1900 */
[----:B--2---:R1:W-:Y:S02]  /*0200*/  STG.E desc[UR6][R8.64+0x8], R7 ;  /* 0x0000080708007986 */ /* 0x0043e4000c101906 */
.L_x_1:
[----:B------:R-:W-:Y:S05]  /*0210*/  BSYNC.RECONVERGENT B0 ;  /* 0x0000000000007941 */ /* 0x000fea0003800200 */
.L_x_0:
[----:B------:R-:W-:Y:S05]  /*0220*/  @P2 EXIT ;  /* 0x000000000000294d */ /* 0x000fea0003800000 */
[----:B------:R-:W2:Y:S02]  /*0230*/  LDCU UR4, c[0x0][0x370] ;  /* 0x00006e00ff0477ac */ /* 0x000ea40008000800 */
[----:B--2---:R-:W-:-:S12]  /*0240*/  UIMAD UR4, UR5, UR4, URZ ;  /* 0x00000004050472a4 */ /* 0x004fd8000f8e02ff */
.L_x_2:
[----:B01----:R-:W0:Y:S08]  /*0250*/  LDC.64 R4, c[0x0][0x388] ;  /* 0x0000e200ff047b82 */ /* 0x003e300000000a00 */
[----:B--2---:R-:W1:Y:S01]  /*0260*/  LDC.64 R6, c[0x0][0x390] ;  /* 0x0000e400ff067b82 */ /* 0x004e620000000a00 */
[----:B0-----:R-:W-:-:S05]  /*0270*/  IMAD.WIDE R4, R3, 0x4, R4 ;  /* 0x0000000403047825 */ /* 0x001fca00078e0204 */
[----:B------:R-:W2:Y:S01]  /*0280*/  LDG.E R2, desc[UR6][R4.64] ;  /* 0x0000000604027981 */ /* 0x000ea2000c1e1900 */
[----:B-1----:R-:W-:-:S03]  /*0290*/  IMAD.WIDE R6, R3, 0x4, R6 ;  /* 0x0000000403067825 */ /* 0x002fc600078e0206 */
[----:B------:R-:W2:Y:S04]  /*02a0*/  LDG.E R9, desc[UR6][R4.64+0x4] ;  /* 0x0000040604097981 */ /* 0x000ea8000c1e1900 */
[----:B------:R-:W3:Y:S01]  /*02b0*/  LDG.E R11, desc[UR6][R6.64] ;  /* 0x00000006060b7981 */ /* 0x000ee2000c1e1900 */
[----:B------:R-:W-:-:S04]  /*02c0*/  IADD3 R3, PT, PT, R3, UR4, RZ ;  /* 0x0000000403037c10 */ /* 0x000fc8000fffe0ff */
[----:B------:R-:W-:Y:S01]  /*02d0*/  ISETP.GE.AND P0, PT, R3, R0, PT ;  /* 0x000000000300720c */ /* 0x000fe20003f06270 */
[----:B--2---:R-:W-:-:S04]  /*02e0*/  FADD R2, R2, -R9 ;  /* 0x8000000902027221 */ /* 0x004fc80000000000 */
[----:B---3--:R-:W-:-:S05]  /*02f0*/  FFMA R11, R2, 0.5, R11 ;  /* 0x3f000000020b7823 */ /* 0x008fca000000000b */
[----:B------:R2:W-:Y:S03]  /*0300*/  STG.E desc[UR6][R6.64], R11 ;  /* 0x0000000b06007986 */ /* 0x0005e6000c101906 */
[----:B------:R-:W-:Y:S05]  /*0310*/  @!P0 BRA `(.L_x_2) ;  /* 0xfffffffc00cc8947 */ /* 0x000fea000383ffff */
[----:B------:R-:W-:Y:S05]  /*0320*/  EXIT ;  /* 0x000000000000794d */ /* 0x000fea0003800000 */
.L_x_3:
[----:B------:R-:W-:-:S00]  /*0330*/  BRA `(.L_x_3) ;  /* 0xfffffffc00fc7947 */ /* 0x000fc0000383ffff */
[----:B------:R-:W-:-:S00]  /*0340*/  NOP ;  /* 0x0000000000007918 */ /* 0x000fc00000000000 */
        /* <DEDUP_REMOVED lines=11> */
.L_x_11:


//--------------------- .text._Z7exfieldiiPfS_S_S_ --------------------------
	.section	.text._Z7exfieldiiPfS_S_S_,"ax",@progbits
	.align	128
        .global         _Z7exfieldiiPfS_S_S_
        .type           _Z7exfieldiiPfS_S_S_,@function
        .size           _Z7exfieldiiPfS_S_S_,(.L_x_12 - _Z7exfieldiiPfS_S_S_)
        .other          _Z7exfieldiiPfS_S_S_,@"STO_CUDA_ENTRY STV_DEFAULT"
_Z7exfieldiiPfS_S_S_:
.text._Z7exfieldiiPfS_S_S_:
[----:B------:R-:W-:Y:S01]  /*0000*/  LDC R1, c[0x0][0x37c] ;  /* 0x0000df00ff017b82 */ /* 0x000fe20000000800 */
[----:B------:R-:W0:Y:S07]  /*0010*/  S2R R0, SR_TID.X ;  /* 0x0000000000007919 */ /* 0x000e2e0000002100 */
[----:B------:R-:W0:Y:S01]  /*0020*/  S2UR UR4, SR_CTAID.X ;  /* 0x00000000000479c3 */ /* 0x000e220000002500 */
[----:B------:R-:W1:Y:S01]  /*0030*/  LDCU UR5, c[0x0][0x384] ;  /* 0x00007080ff0577ac */ /* 0x000e620008000800 */
[----:B------:R-:W-:Y:S01]  /*0040*/  BSSY.RECONVERGENT B0, `(.L_x_4) ;  /* 0x000001f000007945 */ /* 0x000fe20003800200 */
[----:B------:R-:W2:Y:S05]  /*0050*/  LDCU.64 UR6, c[0x0][0x358] ;  /* 0x00006b00ff0677ac */ /* 0x000eaa0008000a00 */
[----:B------:R-:W0:Y:S02]  /*0060*/  LDC R3, c[0x0][0x360] ;  /* 0x0000d800ff037b82 */ /* 0x000e240000000800 */
[----:B0-----:R-:W-:-:S04]  /*0070*/  IMAD R0, R3, UR4, R0 ;  /* 0x0000000403007c24 */ /* 0x001fc8000f8e0200 */
[C---:B------:R-:W-:Y:S01]  /*0080*/  VIADD R2, R0.reuse, 0x1 ;  /* 0x0000000100027836 */ /* 0x040fe20000000000 */
[----:B------:R-:W-:-:S04]  /*0090*/  ISETP.NE.AND P1, PT, R0, 0x1, PT ;  /* 0x000000010000780c */ /* 0x000fc80003f25270 */
[----:B-1----:R-:W-:-:S13]  /*00a0*/  ISETP.GE.AND P0, PT, R2, UR5, PT ;  /* 0x0000000502007c0c */ /* 0x002fda000bf06270 */
[----:B--2---:R-:W-:Y:S05]  /*00b0*/  @P0 BRA `(.L_x_5) ;  /* 0x00000000005c0947 */ /* 0x004fea0003800000 */
[----:B------:R-:W0:Y:S01]  /*00c0*/  LDCU UR4, c[0x0][0x370] ;  /* 0x00006e00ff0477ac */ /* 0x000e220008000800 */
[----:B------:R-:W-:Y:S02]  /*00d0*/  IMAD.MOV.U32 R11, RZ, RZ, R2 ;  /* 0x000000ffff0b7224 */ /* 0x000fe400078e0002 */
[----:B0-----:R-:W-:-:S07]  /*00e0*/  IMAD R0, R3, UR4, RZ ;  /* 0x0000000403007c24 */ /* 0x001fce000f8e02ff */
.L_x_6:
[----:B0-----:R-:W0:Y:S08]  /*00f0*/  LDC.64 R8, c[0x0][0x3a0] ;  /* 0x0000e800ff087b82 */ /* 0x001e300000000a00 */
[----:B------:R-:W1:Y:S08]  /*0100*/  LDC.64 R6, c[0x0][0x390] ;  /* 0x0000e400ff067b82 */ /* 0x000e700000000a00 */
[----:B------:R-:W2:Y:S08]  /*0110*/  LDC.64 R2, c[0x0][0x388] ;  /* 0x0000e200ff027b82 */ /* 0x000eb00000000a00 */
[----:B------:R-:W3:Y:S01]  /*0120*/  LDC.64 R4, c[0x0][0x398] ;  /* 0x0000e600ff047b82 */ /* 0x000ee20000000a00 */
[----:B0-----:R-:W-:-:S05]  /*0130*/  IMAD.WIDE R8, R11, 0x4, R8 ;  /* 0x000000040b087825 */ /* 0x001fca00078e0208 */
[----:B------:R-:W4:Y:S01]  /*0140*/  LDG.E R10, desc[UR6][R8.64+-0x4] ;  /* 0xfffffc06080a7981 */ /* 0x000f22000c1e1900 */
[----:B-1----:R-:W-:-:S03]  /*0150*/  IMAD.WIDE R6, R11, 0x4, R6 ;  /* 0x000000040b067825 */ /* 0x002fc600078e0206 */
[----:B------:R-:W4:Y:S04]  /*0160*/  LDG.E R15, desc[UR6][R8.64] ;  /* 0x00000006080f7981 */ /* 0x000f28000c1e1900 */
[----:B------:R-:W5:Y:S01]  /*0170*/  LDG.E R6, desc[UR6][R6.64] ;  /* 0x0000000606067981 */ /* 0x000f62000c1e1900 */
[----:B--2---:R-:W-:-:S06]  /*0180*/  IMAD.WIDE R2, R11, 0x4, R2 ;  /* 0x000000040b027825 */ /* 0x004fcc00078e0202 */
[----:B------:R-:W2:Y:S01]  /*0190*/  LDG.E R2, desc[UR6][R2.64] ;  /* 0x0000000602027981 */ /* 0x000ea2000c1e1900 */
[----:B---3--:R-:W-:-:S05]  /*01a0*/  IMAD.WIDE R4, R11, 0x4, R4 ;  /* 0x000000040b047825 */ /* 0x008fca00078e0204 */
[----:B------:R-:W2:Y:S01]  /*01b0*/  LDG.E R13, desc[UR6][R4.64] ;  /* 0x00000006040d7981 */ /* 0x000ea2000c1e1900 */
[----:B------:R-:W-:-:S05]  /*01c0*/  IMAD.IADD R11, R0, 0x1, R11 ;  /* 0x00000001000b7824 */ /* 0x000fca00078e020b */
[----:B------:R-:W-:Y:S01]  /*01d0*/  ISETP.GE.AND P0, PT, R11, UR5, PT ;  /* 0x000000050b007c0c */ /* 0x000fe2000bf06270 */
[----:B----4-:R-:W-:-:S04]  /*01e0*/  FADD R15, R10, -R15 ;  /* 0x8000000f0a0f7221 */ /* 0x010fc80000000000 */
[----:B-----5:R-:W-:-:S04]  /*01f0*/  FMUL R15, R6, R15 ;  /* 0x0000000f060f7220 */ /* 0x020fc80000400000 */
[----:B--2---:R-:W-:-:S05]  /*0200*/  FFMA R13, R2, R13, R15 ;  /* 0x0000000d020d7223 */ /* 0x004fca000000000f */
[----:B------:R0:W-:Y:S01]  /*0210*/  STG.E desc[UR6][R4.64], R13 ;  /* 0x0000000d04007986 */ /* 0x0001e2000c101906 */
[----:B------:R-:W-:Y:S05]  /*0220*/  @!P0 BRA `(.L_x_6) ;  /* 0xfffffffc00b08947 */ /* 0x000fea000383ffff */
.L_x_5:
[----:B------:R-:W-:Y:S05]  /*0230*/  BSYNC.RECONVERGENT B0 ;  /* 0x0000000000007941 */ /* 0x000fea0003800200 */
.L_x_4:
[----:B------:R-:W-:Y:S05]  /*0240*/  @P1 EXIT ;  /* 0x000000000000194d */ /* 0x000fea0003800000 */
[----:B------:R-:W1:Y:S01]  /*0250*/  LDCU UR4, c[0x0][0x380] ;  /* 0x00007000ff0477ac */ /* 0x000e620008000800 */
[----:B------:R-:W-:Y:S01]  /*0260*/  UMOV UR5, 0x3fb2c40a ;  /* 0x3fb2c40a00057882 */ /* 0x000fe20000000000 */
[----:B-1----:R-:W1:Y:S01]  /*0270*/  I2F.F64 R2, UR4 ;  /* 0x0000000400027d12 */ /* 0x002e620008201c00 */
[----:B------:R-:W-:Y:S02]  /*0280*/  UMOV UR4, 0x23b82142 ;  /* 0x23b8214200047882 */ /* 0x000fe40000000000 */
[----:B-1----:R-:W-:-:S06]  /*0290*/  DMUL R2, R2, UR4 ;  /* 0x0000000402027c28 */ /* 0x002fcc0008000000 */
[----:B------:R-:W0:Y:S02]  /*02a0*/  F2F.F32.F64 R0, R2 ;  /* 0x0000000200007310 */ /* 0x000e240000301000 */
[C---:B0-----:R-:W-:Y:S01]  /*02b0*/  FMUL R4, R0.reuse, 0.63661974668502807617 ;  /* 0x3f22f98300047820 */ /* 0x041fe20000400000 */
[----:B------:R-:W-:-:S05]  /*02c0*/  FSETP.GE.AND P0, PT, |R0|, 105615, PT ;  /* 0x47ce47800000780b */ /* 0x000fca0003f06200 */
[----:B------:R-:W0:Y:S02]  /*02d0*/  F2I.NTZ R7, R4 ;  /* 0x0000000400077305 */ /* 0x000e240000203100 */
[----:B0-----:R-:W-:-:S05]  /*02e0*/  I2FP.F32.S32 R5, R7 ;  /* 0x0000000700057245 */ /* 0x001fca0000201400 */
[----:B------:R-:W-:-:S04]  /*02f0*/  FFMA R6, R5, -1.5707962512969970703, R0 ;  /* 0xbfc90fda05067823 */ /* 0x000fc80000000000 */
[----:B------:R-:W-:-:S04]  /*0300*/  FFMA R6, R5, -7.5497894158615963534e-08, R6 ;  /* 0xb3a2216805067823 */ /* 0x000fc80000000006 */
[----:B------:R-:W-:Y:S01]  /*0310*/  FFMA R5, R5, -5.3903029534742383927e-15, R6 ;  /* 0xa7c234c505057823 */ /* 0x000fe20000000006 */
[----:B------:R-:W-:Y:S06]  /*0320*/  @!P0 BRA `(.L_x_7) ;  /* 0x0000000400788947 */ /* 0x000fec0003800000 */
[----:B------:R-:W-:-:S13]  /*0330*/  FSETP.NEU.AND P0, PT, |R0|, +INF , PT ;  /* 0x7f8000000000780b */ /* 0x000fda0003f0d200 */
[----:B------:R-:W-:Y:S01]  /*0340*/  @!P0 FMUL R5, RZ, R0 ;  /* 0x00000000ff058220 */ /* 0x000fe20000400000 */
[----:B------:R-:W-:Y:S01]  /*0350*/  @!P0 MOV R7, RZ ;  /* 0x000000ff00078202 */ /* 0x000fe20000000f00 */
[----:B------:R-:W-:Y:S06]  /*0360*/  @!P0 BRA `(.L_x_7) ;  /* 0x0000000400688947 */ /* 0x000fec0003800000 */
[----:B------:R-:W-:Y:S01]  /*0370*/  IMAD.SHL.U32 R2, R0, 0x100, RZ ;  /* 0x0000010000027824 */ /* 0x000fe200078e00ff */
[----:B------:R-:W-:Y:S01]  /*0380*/  MOV R15, RZ ;  /* 0x000000ff000f7202 */ /* 0x000fe20000000f00 */
[----:B------:R-:W-:Y:S01]  /*0390*/  IMAD.MOV.U32 R9, RZ, RZ, RZ ;  /* 0x000000ffff097224 */ /* 0x000fe200078e00ff */
[----:B------:R-:W0:Y:S01]  /*03a0*/  LDCU.64 UR8, c[0x4][URZ] ;  /* 0x01000000ff0877ac */ /* 0x000e220008000a00 */
[----:B------:R-:W-:Y:S01]  /*03b0*/  IMAD.MOV.U32 R7, RZ, RZ, RZ ;  /* 0x000000ffff077224 */ /* 0x000fe200078e00ff */
[----:B------:R-:W-:Y:S01]  /*03c0*/  LOP3.LUT R6, R2, 0x80000000, RZ, 0xfc, !PT ;  /* 0x8000000002067812 */ /* 0x000fe200078efcff */
[----:B------:R-:W-:-:S06]  /*03d0*/  UMOV UR4, URZ ;  /* 0x000000ff00047c82 */ /* 0x000fcc0008000000 */
.L_x_8:
[----:B0-----:R-:W-:Y:S02]  /*03e0*/  IMAD.U32 R4, RZ, RZ, UR8 ;  /* 0x00000008ff047e24 */ /* 0x001fe4000f8e00ff */
[----:B------:R-:W-:-:S05]  /*03f0*/  IMAD.U32 R5, RZ, RZ, UR9 ;  /* 0x00000009ff057e24 */ /* 0x000fca000f8e00ff */
[----:B------:R-:W2:Y:S01]  /*0400*/  LDG.E.CONSTANT R3, desc[UR6][R4.64] ;  /* 0x0000000604037981 */ /* 0x000ea2000c1e9900 */
[----:B------:R-:W-:Y:S01]  /*0410*/  UIADD3 UR4, UPT, UPT, UR4, 0x1, URZ ;  /* 0x0000000104047890 */ /* 0x000fe2000fffe0ff */
[C---:B------:R-:W-:Y:S01]  /*0420*/  ISETP.EQ.AND P0, PT, R15.reuse, RZ, PT ;  /* 0x000000ff0f00720c */ /* 0x040fe20003f02270 */
[----:B------:R-:W-:Y:S01]  /*0430*/  UIADD3 UR8, UP1, UPT, UR8, 0x4, URZ ;  /* 0x0000000408087890 */ /* 0x000fe2000ff3e0ff */
[C---:B------:R-:W-:Y:S01]  /*0440*/  ISETP.EQ.AND P1, PT, R15.reuse, 0x4, PT ;  /* 0x000000040f00780c */ /* 0x040fe20003f22270 */
[----:B------:R-:W-:Y:S01]  /*0450*/  UISETP.NE.AND UP0, UPT, UR4, 0x6, UPT ;  /* 0x000000060400788c */ /* 0x000fe2000bf05270 */
[C---:B------:R-:W-:Y:S01]  /*0460*/  ISETP.EQ.AND P2, PT, R15.reuse, 0x8, PT ;  /* 0x000000080f00780c */ /* 0x040fe20003f42270 */
[----:B------:R-:W-:Y:S01]  /*0470*/  UIADD3.X UR9, UPT, UPT, URZ, UR9, URZ, UP1, !UPT ;  /* 0x00000009ff097290 */ /* 0x000fe20008ffe4ff */
[C---:B------:R-:W-:Y:S02]  /*0480*/  ISETP.EQ.AND P3, PT, R15.reuse, 0xc, PT ;  /* 0x0000000c0f00780c */ /* 0x040fe40003f62270 */
[----:B------:R-:W-:-:S02]  /*0490*/  ISETP.EQ.AND P4, PT, R15, 0x10, PT ;  /* 0x000000100f00780c */ /* 0x000fc40003f82270 */
[C---:B------:R-:W-:Y:S01]  /*04a0*/  ISETP.EQ.AND P5, PT, R15.reuse, 0x14, PT ;  /* 0x000000140f00780c */ /* 0x040fe20003fa2270 */
[----:B------:R-:W-:Y:S02]  /*04b0*/  VIADD R15, R15, 0x4 ;  /* 0x000000040f0f7836 */ /* 0x000fe40000000000 */
[----:B--2---:R-:W-:-:S03]  /*04c0*/  IMAD.WIDE.U32 R2, R3, R6, RZ ;  /* 0x0000000603027225 */ /* 0x004fc600078e00ff */
[----:B------:R-:W-:-:S04]  /*04d0*/  IADD3 R2, P6, PT, R2, R9, RZ ;  /* 0x0000000902027210 */ /* 0x000fc80007fde0ff */
[-C--:B------:R-:W-:Y:S01]  /*04e0*/  @P0 MOV R8, R2.reuse ;  /* 0x0000000200080202 */ /* 0x080fe20000000f00 */
[----:B------:R-:W-:Y:S01]  /*04f0*/  IMAD.X R9, R3, 0x1, R7, P6 ;  /* 0x0000000103097824 */ /* 0x000fe200030e0607 */
[----:B------:R-:W-:Y:S01]  /*0500*/  @P4 MOV R13, R2 ;  /* 0x00000002000d4202 */ /* 0x000fe20000000f00 */
[--C-:B------:R-:W-:Y:S02]  /*0510*/  @P1 IMAD.MOV.U32 R10, RZ, RZ, R2.reuse ;  /* 0x000000ffff0a1224 */ /* 0x100fe400078e0002 */
[--C-:B------:R-:W-:Y:S02]  /*0520*/  @P2 IMAD.MOV.U32 R11, RZ, RZ, R2.reuse ;  /* 0x000000ffff0b2224 */ /* 0x100fe400078e0002 */
[--C-:B------:R-:W-:Y:S02]  /*0530*/  @P3 IMAD.MOV.U32 R12, RZ, RZ, R2.reuse ;  /* 0x000000ffff0c3224 */ /* 0x100fe400078e0002 */
[----:B------:R-:W-:Y:S01]  /*0540*/  @P5 IMAD.MOV.U32 R14, RZ, RZ, R2 ;  /* 0x000000ffff0e5224 */ /* 0x000fe200078e0002 */
[----:B------:R-:W-:Y:S06]  /*0550*/  BRA.U UP0, `(.L_x_8) ;  /* 0xfffffffd00a07547 */ /* 0x000fec000b83ffff */
[----:B------:R-:W-:-:S04]  /*0560*/  SHF.R.U32.HI R2, RZ, 0x17, R0 ;  /* 0x00000017ff027819 */ /* 0x000fc80000011600 */
[C---:B------:R-:W-:Y:S02]  /*0570*/  LOP3.LUT R3, R2.reuse, 0xe0, RZ, 0xc0, !PT ;  /* 0x000000e002037812 */ /* 0x040fe400078ec0ff */
[----:B------:R-:W-:-:S03]  /*0580*/  LOP3.LUT P6, RZ, R2, 0x1f, RZ, 0xc0, !PT ;  /* 0x0000001f02ff7812 */ /* 0x000fc600078cc0ff */
[----:B------:R-:W-:-:S05]  /*0590*/  VIADD R3, R3, 0xffffff80 ;  /* 0xffffff8003037836 */ /* 0x000fca0000000000 */
[----:B------:R-:W-:-:S04]  /*05a0*/  SHF.R.U32.HI R3, RZ, 0x5, R3 ;  /* 0x00000005ff037819 */ /* 0x000fc80000011603 */
[----:B------:R-:W-:-:S04]  /*05b0*/  LEA R5, -R3, RZ, 0x2 ;  /* 0x000000ff03057211 */ /* 0x000fc800078e11ff */
[C---:B------:R-:W-:Y:S02]  /*05c0*/  ISETP.EQ.AND P3, PT, R5.reuse, -0x18, PT ;  /* 0xffffffe80500780c */ /* 0x040fe40003f62270 */
[C---:B------:R-:W-:Y:S02]  /*05d0*/  ISETP.EQ.AND P4, PT, R5.reuse, -0x14, PT ;  /* 0xffffffec0500780c */ /* 0x040fe40003f82270 */
[C---:B------:R-:W-:Y:S02]  /*05e0*/  ISETP.EQ.AND P2, PT, R5.reuse, -0x10, PT ;  /* 0xfffffff00500780c */ /* 0x040fe40003f42270 */
[C---:B------:R-:W-:Y:S02]  /*05f0*/  ISETP.EQ.AND P1, PT, R5.reuse, -0xc, PT ;  /* 0xfffffff40500780c */ /* 0x040fe40003f22270 */
[C---:B------:R-:W-:Y:S02]  /*0600*/  ISETP.EQ.AND P0, PT, R5.reuse, -0x8, PT ;  /* 0xfffffff80500780c */ /* 0x040fe40003f02270 */
[----:B------:R-:W-:-:S03]  /*0610*/  ISETP.EQ.AND P5, PT, R5, RZ, PT ;  /* 0x000000ff0500720c */ /* 0x000fc60003fa2270 */
[--C-:B------:R-:W-:Y:S01]  /*0620*/  @P3 IMAD.MOV.U32 R3, RZ, RZ, R8.reuse ;  /* 0x000000ffff033224 */ /* 0x100fe200078e0008 */
[C---:B------:R-:W-:Y:S01]  /*0630*/  ISETP.EQ.AND P3, PT, R5.reuse, -0x4, PT ;  /* 0xfffffffc0500780c */ /* 0x040fe20003f62270 */
[----:B------:R-:W-:Y:S02]  /*0640*/  @P4 IMAD.MOV.U32 R4, RZ, RZ, R8 ;  /* 0x000000ffff044224 */ /* 0x000fe400078e0008 */
[----:B------:R-:W-:Y:S01]  /*0650*/  @P4 IMAD.MOV.U32 R3, RZ, RZ, R10 ;  /* 0x000000ffff034224 */ /* 0x000fe200078e000a */
[----:B------:R-:W-:Y:S01]  /*0660*/  ISETP.EQ.AND P4, PT, R5, 0x4, PT ;  /* 0x000000040500780c */ /* 0x000fe20003f82270 */
[----:B------:R-:W-:Y:S01]  /*0670*/  @P2 IMAD.MOV.U32 R3, RZ, RZ, R11 ;  /* 0x000000ffff032224 */ /* 0x000fe200078e000b */
[----:B------:R-:W-:Y:S01]  /*0680*/  @P2 MOV R4, R10 ;  /* 0x0000000a00042202 */ /* 0x000fe20000000f00 */
[----:B------:R-:W-:Y:S02]  /*0690*/  @P1 IMAD.MOV.U32 R3, RZ, RZ, R12 ;  /* 0x000000ffff031224 */ /* 0x000fe400078e000c */
[----:B------:R-:W-:-:S02]  /*06a0*/  @P0 IMAD.MOV.U32 R3, RZ, RZ, R13 ;  /* 0x000000ffff030224 */ /* 0x000fc400078e000d */
[----:B------:R-:W-:Y:S01]  /*06b0*/  @P1 IMAD.MOV.U32 R4, RZ, RZ, R11 ;  /* 0x000000ffff041224 */ /* 0x000fe200078e000b */
[----:B------:R-:W-:Y:S01]  /*06c0*/  @P0 MOV R4, R12 ;  /* 0x0000000c00040202 */ /* 0x000fe20000000f00 */
[----:B------:R-:W-:Y:S02]  /*06d0*/  @P3 IMAD.MOV.U32 R3, RZ, RZ, R14 ;  /* 0x000000ffff033224 */ /* 0x000fe400078e000e */
[----:B------:R-:W-:Y:S02]  /*06e0*/  @P5 IMAD.MOV.U32 R3, RZ, RZ, R9 ;  /* 0x000000ffff035224 */ /* 0x000fe400078e0009 */
[----:B------:R-:W-:Y:S01]  /*06f0*/  @P3 IMAD.MOV.U32 R4, RZ, RZ, R13 ;  /* 0x000000ffff043224 */ /* 0x000fe200078e000d */
[----:B------:R-:W-:Y:S01]  /*0700*/  @P5 MOV R4, R14 ;  /* 0x0000000e00045202 */ /* 0x000fe20000000f00 */
[----:B------:R-:W-:Y:S01]  /*0710*/  @P4 IMAD.MOV.U32 R4, RZ, RZ, R9 ;  /* 0x000000ffff044224 */ /* 0x000fe200078e0009 */
[----:B------:R-:W-:Y:S01]  /*0720*/  MOV R7, R3 ;  /* 0x0000000300077202 */ /* 0x000fe20000000f00 */
[----:B------:R-:W-:Y:S06]  /*0730*/  @!P6 BRA `(.L_x_9) ;  /* 0x00000000002ce947 */ /* 0x000fec0003800000 */
[----:B------:R-:W-:Y:S01]  /*0740*/  @P2 IMAD.MOV.U32 R3, RZ, RZ, R8 ;  /* 0x000000ffff032224 */ /* 0x000fe200078e0008 */
[----:B------:R-:W-:Y:S01]  /*0750*/  LOP3.LUT R2, R2, 0x1f, RZ, 0xc0, !PT ;  /* 0x0000001f02027812 */ /* 0x000fe200078ec0ff */
[----:B------:R-:W-:Y:S01]  /*0760*/  @P1 IMAD.MOV.U32 R3, RZ, RZ, R10 ;  /* 0x000000ffff031224 */ /* 0x000fe200078e000a */
[----:B------:R-:W-:Y:S01]  /*0770*/  @P0 MOV R3, R11 ;  /* 0x0000000b00030202 */ /* 0x000fe20000000f00 */
[----:B------:R-:W-:Y:S01]  /*0780*/  @P3 IMAD.MOV.U32 R3, RZ, RZ, R12 ;  /* 0x000000ffff033224 */ /* 0x000fe200078e000c */
[----:B------:R-:W-:Y:S01]  /*0790*/  ISETP.EQ.AND P0, PT, R5, 0x8, PT ;  /* 0x000000080500780c */ /* 0x000fe20003f02270 */
[----:B------:R-:W-:Y:S01]  /*07a0*/  @P5 IMAD.MOV.U32 R3, RZ, RZ, R13 ;  /* 0x000000ffff035224 */ /* 0x000fe200078e000d */
[----:B------:R-:W-:Y:S02]  /*07b0*/  @P4 MOV R3, R14 ;  /* 0x0000000e00034202 */ /* 0x000fe40000000f00 */
[----:B------:R-:W-:-:S09]  /*07c0*/  SHF.L.W.U32.HI R7, R4, R2, R7 ;  /* 0x0000000204077219 */ /* 0x000fd20000010e07 */
[----:B------:R-:W-:-:S05]  /*07d0*/  @P0 IMAD.MOV.U32 R3, RZ, RZ, R9 ;  /* 0x000000ffff030224 */ /* 0x000fca00078e0009 */
[----:B------:R-:W-:-:S07]  /*07e0*/  SHF.L.W.U32.HI R4, R3, R2, R4 ;  /* 0x0000000203047219 */ /* 0x000fce0000010e04 */
.L_x_9:
[C---:B------:R-:W-:Y:S01]  /*07f0*/  SHF.L.W.U32.HI R6, R4.reuse, 0x2, R7 ;  /* 0x0000000204067819 */ /* 0x040fe20000010e07 */
[----:B------:R-:W-:Y:S01]  /*0800*/  IMAD.SHL.U32 R4, R4, 0x4, RZ ;  /* 0x0000000404047824 */ /* 0x000fe200078e00ff */
[----:B------:R-:W-:Y:S01]  /*0810*/  UMOV UR4, 0x54442d19 ;  /* 0x54442d1900047882 */ /* 0x000fe20000000000 */
[----:B------:R-:W-:Y:S01]  /*0820*/  UMOV UR5, 0x3bf921fb ;  /* 0x3bf921fb00057882 */ /* 0x000fe20000000000 */
[----:B------:R-:W-:Y:S02]  /*0830*/  SHF.R.S32.HI R3, RZ, 0x1f, R6 ;  /* 0x0000001fff037819 */ /* 0x000fe40000011406 */
[----:B------:R-:W-:Y:S02]  /*0840*/  ISETP.GE.AND P0, PT, R0, RZ, PT ;  /* 0x000000ff0000720c */ /* 0x000fe40003f06270 */
[C---:B------:R-:W-:Y:S02]  /*0850*/  LOP3.LUT R4, R3.reuse, R4, RZ, 0x3c, !PT ;  /* 0x0000000403047212 */ /* 0x040fe400078e3cff */
[----:B------:R-:W-:-:S02]  /*0860*/  LOP3.LUT R5, R3, R6, RZ, 0x3c, !PT ;  /* 0x0000000603057212 */ /* 0x000fc400078e3cff */
[----:B------:R-:W-:Y:S02]  /*0870*/  SHF.R.U32.HI R7, RZ, 0x1e, R7 ;  /* 0x0000001eff077819 */ /* 0x000fe40000011607 */
[----:B------:R-:W0:Y:S01]  /*0880*/  I2F.F64.S64 R2, R4 ;  /* 0x0000000400027312 */ /* 0x000e220000301c00 */
[C---:B------:R-:W-:Y:S02]  /*0890*/  LOP3.LUT R0, R6.reuse, R0, RZ, 0x3c, !PT ;  /* 0x0000000006007212 */ /* 0x040fe400078e3cff */
[----:B------:R-:W-:Y:S02]  /*08a0*/  LEA.HI R7, R6, R7, RZ, 0x1 ;  /* 0x0000000706077211 */ /* 0x000fe400078f08ff */
[----:B------:R-:W-:Y:S02]  /*08b0*/  ISETP.GE.AND P1, PT, R0, RZ, PT ;  /* 0x000000ff0000720c */ /* 0x000fe40003f26270 */
[----:B------:R-:W-:-:S05]  /*08c0*/  IADD3 R0, PT, PT, -R7, RZ, RZ ;  /* 0x000000ff07007210 */ /* 0x000fca0007ffe1ff */
[----:B------:R-:W-:Y:S01]  /*08d0*/  @!P0 IMAD.MOV.U32 R7, RZ, RZ, R0 ;  /* 0x000000ffff078224 */ /* 0x000fe200078e0000 */
[----:B0-----:R-:W-:-:S10]  /*08e0*/  DMUL R2, R2, UR4 ;  /* 0x0000000402027c28 */ /* 0x001fd40008000000 */
[----:B------:R-:W0:Y:S02]  /*08f0*/  F2F.F32.F64 R2, R2 ;  /* 0x0000000200027310 */ /* 0x000e240000301000 */
[----:B0-----:R-:W-:-:S07]  /*0900*/  FSEL R5, -R2, R2, !P1 ;  /* 0x0000000202057208 */ /* 0x001fce0004800100 */
.L_x_7:
[----:B------:R-:W0:Y:S02]  /*0910*/  LDC.64 R2, c[0x0][0x398] ;  /* 0x0000e600ff027b82 */ /* 0x000e240000000a00 */
[----:B0-----:R-:W2:Y:S01]  /*0920*/  LDG.E R11, desc[UR6][R2.64+0x4] ;  /* 0x00000406020b7981 */ /* 0x001ea2000c1e1900 */
[----:B------:R-:W-:Y:S02]  /*0930*/  IMAD.MOV.U32 R4, RZ, RZ, 0x37cbac00 ;  /* 0x37cbac00ff047424 */ /* 0x000fe400078e00ff */
[----:B------:R-:W-:Y:S01]  /*0940*/  FMUL R9, R5, R5 ;  /* 0x0000000505097220 */ /* 0x000fe20000400000 */
[C---:B------:R-:W-:Y:S01]  /*0950*/  LOP3.LUT R0, R7.reuse, 0x1, RZ, 0xc0, !PT ;  /* 0x0000000107007812 */ /* 0x040fe200078ec0ff */
[----:B------:R-:W-:Y:S01]  /*0960*/  IMAD.MOV.U32 R6, RZ, RZ, 0x3effffff ;  /* 0x3effffffff067424 */ /* 0x000fe200078e00ff */
[----:B------:R-:W-:Y:S01]  /*0970*/  LOP3.LUT P1, RZ, R7, 0x2, RZ, 0xc0, !PT ;  /* 0x0000000207ff7812 */ /* 0x000fe2000782c0ff */
[----:B------:R-:W-:Y:S01]  /*0980*/  FFMA R4, R9, R4, -0.0013887860113754868507 ;  /* 0xbab607ed09047423 */ /* 0x000fe20000000004 */
[----:B------:R-:W-:-:S02]  /*0990*/  ISETP.NE.U32.AND P0, PT, R0, 0x1, PT ;  /* 0x000000010000780c */ /* 0x000fc40003f05070 */
[----:B------:R-:W-:Y:S02]  /*09a0*/  MOV R0, 0x3d2aaabb ;  /* 0x3d2aaabb00007802 */ /* 0x000fe40000000f00 */
[----:B------:R-:W-:Y:S02]  /*09b0*/  FSEL R4, R4, -0.00019574658654164522886, !P0 ;  /* 0xb94d415304047808 */ /* 0x000fe40004000000 */
[----:B------:R-:W-:Y:S02]  /*09c0*/  FSEL R0, R0, 0.0083327032625675201416, !P0 ;  /* 0x3c0885e400007808 */ /* 0x000fe40004000000 */
[----:B------:R-:W-:-:S03]  /*09d0*/  FSEL R7, -R6, -0.16666662693023681641, !P0 ;  /* 0xbe2aaaa806077808 */ /* 0x000fc60004000100 */
[----:B------:R-:W-:Y:S01]  /*09e0*/  FFMA R4, R9, R4, R0 ;  /* 0x0000000409047223 */ /* 0x000fe20000000000 */
[----:B------:R-:W-:-:S03]  /*09f0*/  FSEL R0, R5, 1, P0 ;  /* 0x3f80000005007808 */ /* 0x000fc60000000000 */
[C---:B------:R-:W-:Y:S02]  /*0a00*/  FFMA R4, R9.reuse, R4, R7 ;  /* 0x0000000409047223 */ /* 0x040fe40000000007 */
[----:B------:R-:W-:-:S04]  /*0a10*/  FFMA R9, R9, R0, RZ ;  /* 0x0000000009097223 */ /* 0x000fc800000000ff */
[----:B------:R-:W-:-:S04]  /*0a20*/  FFMA R0, R9, R4, R0 ;  /* 0x0000000409007223 */ /* 0x000fc80000000000 */
[----:B------:R-:W-:-:S04]  /*0a30*/  @P1 FADD R0, RZ, -R0 ;  /* 0x80000000ff001221 */ /* 0x000fc80000000000 */
[----:B--2---:R-:W-:-:S05]  /*0a40*/  FADD R11, R0, R11 ;  /* 0x0000000b000b7221 */ /* 0x004fca0000000000 */
[----:B------:R-:W-:Y:S01]  /*0a50*/  STG.E desc[UR6][R2.64+0x4], R11 ;  /* 0x0000040b02007986 */ /* 0x000fe2000c101906 */
[----:B------:R-:W-:Y:S05]  /*0a60*/  EXIT ;  /* 0x000000000000794d */ /* 0x000fea0003800000 */
.L_x_10:
        /* <DEDUP_REMOVED lines=9> */
.L_x_12:


//--------------------- .nv.global.init           --------------------------
	.section	.nv.global.init,"aw",@progbits
	.align	4
.nv.global.init:
	.type		__cudart_i2opi_f,@object
	.size		__cudart_i2opi_f,(.L_0 - __cudart_i2opi_f)
__cudart_i2opi_f:
        /*0000*/ 	.byte	0x41, 0x90, 0x43, 0x3c, 0x99, 0x95, 0x62, 0xdb, 0xc0, 0xdd, 0x34, 0xf5, 0xd1, 0x57, 0x27, 0xfc
        /*0010*/ 	.byte	0x29, 0x15, 0x44, 0x4e, 0x6e, 0x83, 0xf9, 0xa2
.L_0:


//--------------------- .nv.shared.reserved.0     --------------------------
	.section	.nv.shared.reserved.0,"aw",@nobits
	.weak		__nv_reservedSMEM_offset_0_alias
	.size		__nv_reservedSMEM_offset_0_alias, 0, 64
	.other		__nv_reservedSMEM_offset_0_alias,@"STO_CUDA_RESERVED_SHARED STV_DEFAULT"
__nv_reservedSMEM_offset_0_alias:
	.zero		0
	.zero		64


//--------------------- .nv.constant0._Z7hyfieldiPfS_S_ --------------------------
	.section	.nv.constant0._Z7hyfieldiPfS_S_,"a",@progbits
	.sectionflags	@""
	.align	4
.nv.constant0._Z7hyfieldiPfS_S_:
	.zero		928


//--------------------- .nv.constant0._Z7exfieldiiPfS_S_S_ --------------------------
	.section	.nv.constant0._Z7exfieldiiPfS_S_S_,"a",@progbits
	.sectionflags	@""
	.align	4
.nv.constant0._Z7exfieldiiPfS_S_S_:
	.zero		936


//--------------------- SYMBOLS --------------------------

	.type		.nv.reservedSmem.offset0,@object
	.size		.nv.reservedSmem.offset0,0x4
